//
// Generated by NVIDIA NVVM Compiler
//
// Compiler Build ID: CL-36424714
// Cuda compilation tools, release 13.0, V13.0.88
// Based on NVVM 20.0.0
//

.version 9.0
.target sm_100
.address_size 64

	// .globl	_Z6kernelPiS_S_i

.visible .entry _Z6kernelPiS_S_i(
	.param .u64 .ptr .align 1 _Z6kernelPiS_S_i_param_0,
	.param .u64 .ptr .align 1 _Z6kernelPiS_S_i_param_1,
	.param .u64 .ptr .align 1 _Z6kernelPiS_S_i_param_2,
	.param .u32 _Z6kernelPiS_S_i_param_3
)
{
	.reg .pred 	%p<2>;
	.reg .b32 	%r<9>;
	.reg .b64 	%rd<11>;

	ld.param.u64 	%rd1, [_Z6kernelPiS_S_i_param_0];
	ld.param.u64 	%rd2, [_Z6kernelPiS_S_i_param_1];
	ld.param.u64 	%rd3, [_Z6kernelPiS_S_i_param_2];
	ld.param.u32 	%r2, [_Z6kernelPiS_S_i_param_3];
	mov.u32 	%r3, %ntid.x;
	mov.u32 	%r4, %ctaid.x;
	mov.u32 	%r5, %tid.x;
	mad.lo.s32 	%r1, %r3, %r4, %r5;
	setp.ge.s32 	%p1, %r1, %r2;
	@%p1 bra 	$L__BB0_2;
	cvta.to.global.u64 	%rd4, %rd1;
	cvta.to.global.u64 	%rd5, %rd2;
	cvta.to.global.u64 	%rd6, %rd3;
	mul.wide.s32 	%rd7, %r1, 4;
	add.s64 	%rd8, %rd4, %rd7;
	ld.global.u32 	%r6, [%rd8];
	add.s64 	%rd9, %rd5, %rd7;
	ld.global.u32 	%r7, [%rd9];
	add.s32 	%r8, %r7, %r6;
	add.s64 	%rd10, %rd6, %rd7;
	st.global.u32 	[%rd10], %r8;
$L__BB0_2:
	ret;

}


// ===== COMPILED SASS (sm_100) =====

	.target	sm_100

	.elftype	@"ET_EXEC"


//--------------------- .note.nv.tkinfo           --------------------------
	.section	.note.nv.tkinfo,"",@"SHT_NOTE"
	.sectionflags	@"SHF_NOTE_NV_TKINFO"
	.tkinfo
        /*0018*/ 	.word	0x00000002
        /*0030*/ 	.string	""
        /*0030*/ 	.string	"ptxas"
        /*0030*/ 	.string	"Cuda compilation tools, release 13.0, V13.0.88"
        /*0030*/ 	.string	"Build cuda_13.0.r13.0/compiler.36424714_0"
        /*0030*/ 	.string	"-arch sm_100 -m 64 "



//--------------------- .note.nv.cuinfo           --------------------------
	.section	.note.nv.cuinfo,"",@"SHT_NOTE"
	.sectionflags	@"SHF_NOTE_NV_CUINFO"
        /*0018*/ 	.short	0x0002
        /*001a*/ 	.short	0x0064
        /*001c*/ 	.short	0x0082
	.zero		2


//--------------------- .nv.info                  --------------------------
	.section	.nv.info,"",@"SHT_CUDA_INFO"
	.align	4


	//----- nvinfo : EIATTR_REGCOUNT
	.align		4
        /*0000*/ 	.byte	0x04, 0x2f
        /*0002*/ 	.short	(.L_1 - .L_0)
	.align		4
.L_0:
        /*0004*/ 	.word	index@(_Z6kernelPiS_S_i)
        /*0008*/ 	.word	0x0000000c


	//----- nvinfo : EIATTR_FRAME_SIZE
	.align		4
.L_1:
        /*000c*/ 	.byte	0x04, 0x11
        /*000e*/ 	.short	(.L_3 - .L_2)
	.align		4
.L_2:
        /*0010*/ 	.word	index@(_Z6kernelPiS_S_i)
        /*0014*/ 	.word	0x00000000


	//----- nvinfo : EIATTR_MIN_STACK_SIZE
	.align		4
.L_3:
        /*0018*/ 	.byte	0x04, 0x12
        /*001a*/ 	.short	(.L_5 - .L_4)
	.align		4
.L_4:
        /*001c*/ 	.word	index@(_Z6kernelPiS_S_i)
        /*0020*/ 	.word	0x00000000
.L_5:


//--------------------- .nv.compat                --------------------------
	.section	.nv.compat,"",@"SHT_CUDA_COMPAT_INFO"
	.align	4
        /*0000*/ 	.byte	0x02, 0x09, 0x00, 0x00, 0x02, 0x02, 0x01, 0x00, 0x02, 0x05, 0x05, 0x00, 0x03, 0x07, 0x01, 0x01
        /*0010*/ 	.byte	0x02, 0x03, 0x00, 0x00, 0x02, 0x06, 0x01, 0x00, 0x04, 0x0b, 0x08, 0x00, 0x09, 0x00, 0x00, 0x00
        /*0020*/ 	.byte	0x00, 0x00, 0x00, 0x00


//--------------------- .nv.info._Z6kernelPiS_S_i --------------------------
	.section	.nv.info._Z6kernelPiS_S_i,"",@"SHT_CUDA_INFO"
	.sectionflags	@""
	.align	4


	//----- nvinfo : EIATTR_CUDA_API_VERSION
	.align		4
        /*0000*/ 	.byte	0x04, 0x37
        /*0002*/ 	.short	(.L_7 - .L_6)
.L_6:
        /*0004*/ 	.word	0x00000082


	//----- nvinfo : EIATTR_KPARAM_INFO
	.align		4
.L_7:
        /*0008*/ 	.byte	0x04, 0x17
        /*000a*/ 	.short	(.L_9 - .L_8)
.L_8:
        /*000c*/ 	.word	0x00000000
        /*0010*/ 	.short	0x0003
        /*0012*/ 	.short	0x0018
        /*0014*/ 	.byte	0x00, 0xf0, 0x11, 0x00


	//----- nvinfo : EIATTR_KPARAM_INFO
	.align		4
.L_9:
        /*0018*/ 	.byte	0x04, 0x17
        /*001a*/ 	.short	(.L_11 - .L_10)
.L_10:
        /*001c*/ 	.word	0x00000000
        /*0020*/ 	.short	0x0002
        /*0022*/ 	.short	0x0010
        /*0024*/ 	.byte	0x00, 0xf5, 0x21, 0x00


	//----- nvinfo : EIATTR_KPARAM_INFO
	.align		4
.L_11:
        /*0028*/ 	.byte	0x04, 0x17
        /*002a*/ 	.short	(.L_13 - .L_12)
.L_12:
        /*002c*/ 	.word	0x00000000
        /*0030*/ 	.short	0x0001
        /*0032*/ 	.short	0x0008
        /*0034*/ 	.byte	0x00, 0xf5, 0x21, 0x00


	//----- nvinfo : EIATTR_KPARAM_INFO
	.align		4
.L_13:
        /*0038*/ 	.byte	0x04, 0x17
        /*003a*/ 	.short	(.L_15 - .L_14)
.L_14:
        /*003c*/ 	.word	0x00000000
        /*0040*/ 	.short	0x0000
        /*0042*/ 	.short	0x0000
        /*0044*/ 	.byte	0x00, 0xf5, 0x21, 0x00


	//----- nvinfo : EIATTR_SPARSE_MMA_MASK
	.align		4
.L_15:
        /*0048*/ 	.byte	0x03, 0x50
        /*004a*/ 	.short	0x0000


	//----- nvinfo : EIATTR_MAXREG_COUNT
	.align		4
        /*004c*/ 	.byte	0x03, 0x1b
        /*004e*/ 	.short	0x00ff


	//----- nvinfo : EIATTR_MERCURY_ISA_VERSION
	.align		4
        /*0050*/ 	.byte	0x03, 0x5f
        /*0052*/ 	.short	0x0101


	//----- nvinfo : EIATTR_VRC_CTA_INIT_COUNT
	.align		4
        /*0054*/ 	.byte	0x02, 0x4a
	.zero		1
	.zero		1


	//----- nvinfo : EIATTR_EXIT_INSTR_OFFSETS
	.align		4
        /*0058*/ 	.byte	0x04, 0x1c
        /*005a*/ 	.short	(.L_17 - .L_16)


	//   ....[0]....
.L_16:
        /*005c*/ 	.word	0x00000070


	//   ....[1]....
        /*0060*/ 	.word	0x00000130


	//----- nvinfo : EIATTR_CBANK_PARAM_SIZE
	.align		4
.L_17:
        /*0064*/ 	.byte	0x03, 0x19
        /*0066*/ 	.short	0x001c


	//----- nvinfo : EIATTR_PARAM_CBANK
	.align		4
        /*0068*/ 	.byte	0x04, 0x0a
        /*006a*/ 	.short	(.L_19 - .L_18)
	.align		4
.L_18:
        /*006c*/ 	.word	index@(.nv.constant0._Z6kernelPiS_S_i)
        /*0070*/ 	.short	0x0380
        /*0072*/ 	.short	0x001c


	//----- nvinfo : EIATTR_SW_WAR
	.align		4
.L_19:
        /*0074*/ 	.byte	0x04, 0x36
        /*0076*/ 	.short	(.L_21 - .L_20)
.L_20:
        /*0078*/ 	.word	0x00000008
.L_21:


//--------------------- .nv.callgraph             --------------------------
	.section	.nv.callgraph,"",@"SHT_CUDA_CALLGRAPH"
	.align	4
	.sectionentsize	8
	.align		4
        /*0000*/ 	.word	0x00000000
	.align		4
        /*0004*/ 	.word	0xffffffff
	.align		4
        /*0008*/ 	.word	0x00000000
	.align		4
        /*000c*/ 	.word	0xfffffffe
	.align		4
        /*0010*/ 	.word	0x00000000
	.align		4
        /*0014*/ 	.word	0xfffffffd
	.align		4
        /*0018*/ 	.word	0x00000000
	.align		4
        /*001c*/ 	.word	0xfffffffc


//--------------------- .text._Z6kernelPiS_S_i    --------------------------
	.section	.text._Z6kernelPiS_S_i,"ax",@progbits
	.align	128
        .global         _Z6kernelPiS_S_i
        .type           _Z6kernelPiS_S_i,@function
        .size           _Z6kernelPiS_S_i,(.L_x_1 - _Z6kernelPiS_S_i)
        .other          _Z6kernelPiS_S_i,@"STO_CUDA_ENTRY STV_DEFAULT"
_Z6kernelPiS_S_i:
.text._Z6kernelPiS_S_i:
[----:B------:R-:W-:Y:S01]  /*0000*/  LDC R1, c[0x0][0x37c] ;  /* 0x0000df00ff017b82 */ /* 0x000fe20000000800 */
[----:B------:R-:W0:Y:S01]  /*0010*/  S2R R9, SR_CTAID.X ;  /* 0x0000000000097919 */ /* 0x000e220000002500 */
[----:B------:R-:W0:Y:S01]  /*0020*/  LDCU UR4, c[0x0][0x360] ;  /* 0x00006c00ff0477ac */ /* 0x000e220008000800 */
[----:B------:R-:W0:Y:S01]  /*0030*/  S2R R0, SR_TID.X ;  /* 0x0000000000007919 */ /* 0x000e220000002100 */
[----:B------:R-:W1:Y:S01]  /*0040*/  LDCU UR5, c[0x0][0x398] ;  /* 0x00007300ff0577ac */ /* 0x000e620008000800 */
[----:B0-----:R-:W-:-:S05]  /*0050*/  IMAD R9, R9, UR4, R0 ;  /* 0x0000000409097c24 */ /* 0x001fca000f8e0200 */
[----:B-1----:R-:W-:-:S13]  /*0060*/  ISETP.GE.AND P0, PT, R9, UR5, PT ;  /* 0x0000000509007c0c */ /* 0x002fda000bf06270 */
[----:B------:R-:W-:Y:S05]  /*0070*/  @P0 EXIT ;  /* 0x000000000000094d */ /* 0x000fea0003800000 */
[----:B------:R-:W0:Y:S01]  /*0080*/  LDC.64 R2, c[0x0][0x380] ;  /* 0x0000e000ff027b82 */ /* 0x000e220000000a00 */
[----:B------:R-:W1:Y:S07]  /*0090*/  LDCU.64 UR4, c[0x0][0x358] ;  /* 0x00006b00ff0477ac */ /* 0x000e6e0008000a00 */
[----:B------:R-:W2:Y:S08]  /*00a0*/  LDC.64 R4, c[0x0][0x388] ;  /* 0x0000e200ff047b82 */ /* 0x000eb00000000a00 */
[----:B------:R-:W3:Y:S01]  /*00b0*/  LDC.64 R6, c[0x0][0x390] ;  /* 0x0000e400ff067b82 */ /* 0x000ee20000000a00 */
[----:B0-----:R-:W-:-:S06]  /*00c0*/  IMAD.WIDE R2, R9, 0x4, R2 ;  /* 0x0000000409027825 */ /* 0x001fcc00078e0202 */
[----:B-1----:R-:W4:Y:S01]  /*00d0*/  LDG.E R2, desc[UR4][R2.64] ;  /* 0x0000000402027981 */ /* 0x002f22000c1e1900 */
[----:B--2---:R-:W-:-:S06]  /*00e0*/  IMAD.WIDE R4, R9, 0x4, R4 ;  /* 0x0000000409047825 */ /* 0x004fcc00078e0204 */
[----:B------:R-:W4:Y:S01]  /*00f0*/  LDG.E R5, desc[UR4][R4.64] ;  /* 0x0000000404057981 */ /* 0x000f22000c1e1900 */
[----:B---3--:R-:W-:Y:S01]  /*0100*/  IMAD.WIDE R6, R9, 0x4, R6 ;  /* 0x0000000409067825 */ /* 0x008fe200078e0206 */
[----:B----4-:R-:W-:-:S05]  /*0110*/  IADD3 R9, PT, PT, R2, R5, RZ ;  /* 0x0000000502097210 */ /* 0x010fca0007ffe0ff */
[----:B------:R-:W-:Y:S01]  /*0120*/  STG.E desc[UR4][R6.64], R9 ;  /* 0x0000000906007986 */ /* 0x000fe2000c101904 */
[----:B------:R-:W-:Y:S05]  /*0130*/  EXIT ;  /* 0x000000000000794d */ /* 0x000fea0003800000 */
.L_x_0:
[----:B------:R-:W-:-:S00]  /*0140*/  BRA `(.L_x_0) ;  /* 0xfffffffc00fc7947 */ /* 0x000fc0000383ffff */
[----:B------:R-:W-:-:S00]  /*0150*/  NOP ;  /* 0x0000000000007918 */ /* 0x000fc00000000000 */
        /* <DEDUP_REMOVED lines=10> */
.L_x_1:


//--------------------- .nv.shared.reserved.0     --------------------------
	.section	.nv.shared.reserved.0,"aw",@nobits
	.weak		__nv_reservedSMEM_offset_0_alias
	.size		__nv_reservedSMEM_offset_0_alias, 0, 64
	.other		__nv_reservedSMEM_offset_0_alias,@"STO_CUDA_RESERVED_SHARED STV_DEFAULT"
__nv_reservedSMEM_offset_0_alias:
	.zero		0
	.zero		64


//--------------------- .nv.constant0._Z6kernelPiS_S_i --------------------------
	.section	.nv.constant0._Z6kernelPiS_S_i,"a",@progbits
	.sectionflags	@""
	.align	4
.nv.constant0._Z6kernelPiS_S_i:
	.zero		924


//--------------------- SYMBOLS --------------------------

	.type		.nv.reservedSmem.offset0,@object
	.size		.nv.reservedSmem.offset0,0x4
